	.headerflags	@"EF_CUDA_TEXMODE_UNIFIED EF_CUDA_64BIT_ADDRESS EF_CUDA_ACCELERATORS EF_CUDA_SM90 EF_CUDA_VIRTUAL_SM(EF_CUDA_SM90)"
	.elftype	@"ET_EXEC"


//--------------------- .nv.info                  --------------------------
	.section	.nv.info,"",@"SHT_CUDA_INFO"
	.align	4


	//----- nvinfo : EIATTR_REGCOUNT
	.align		4
        /*0000*/ 	.byte	0x04, 0x2f
        /*0002*/ 	.short	(.L_3 - .L_2)
	.align		4
.L_2:
        /*0004*/ 	.word	index@(triton_poi_fused__native_batch_norm_legit_no_training_add_div_hardtanh_mul_28)
        /*0008*/ 	.word	0x00000012


	//----- nvinfo : EIATTR_MIN_STACK_SIZE
	.align		4
.L_3:
        /*000c*/ 	.byte	0x04, 0x12
        /*000e*/ 	.short	(.L_5 - .L_4)
	.align		4
.L_4:
        /*0010*/ 	.word	index@(triton_poi_fused__native_batch_norm_legit_no_training_add_div_hardtanh_mul_28)
        /*0014*/ 	.word	0x00000000


	//----- nvinfo : EIATTR_FRAME_SIZE
	.align		4
.L_5:
        /*0018*/ 	.byte	0x04, 0x11
        /*001a*/ 	.short	(.L_7 - .L_6)
	.align		4
.L_6:
        /*001c*/ 	.word	index@(triton_poi_fused__native_batch_norm_legit_no_training_add_div_hardtanh_mul_28)
        /*0020*/ 	.word	0x00000000


	//----- nvinfo : EIATTR_MIN_STACK_SIZE
	.align		4
.L_7:
        /*0024*/ 	.byte	0x04, 0x12
        /*0026*/ 	.short	(.L_9 - .L_8)
	.align		4
.L_8:
        /*0028*/ 	.word	index@(triton_poi_fused__native_batch_norm_legit_no_training_add_div_hardtanh_mul_28)
        /*002c*/ 	.word	0x00000000
.L_9:


//--------------------- .nv.info.triton_poi_fused__native_batch_norm_legit_no_training_add_div_hardtanh_mul_28 --------------------------
	.section	.nv.info.triton_poi_fused__native_batch_norm_legit_no_training_add_div_hardtanh_mul_28,"",@"SHT_CUDA_INFO"
	.sectionflags	@""
	.align	4


	//----- nvinfo : EIATTR_CUDA_API_VERSION
	.align		4
        /*0000*/ 	.byte	0x04, 0x37
        /*0002*/ 	.short	(.L_11 - .L_10)
.L_10:
        /*0004*/ 	.word	0x0000007c


	//----- nvinfo : EIATTR_KPARAM_INFO
	.align		4
.L_11:
        /*0008*/ 	.byte	0x04, 0x17
        /*000a*/ 	.short	(.L_13 - .L_12)
.L_12:
        /*000c*/ 	.word	0x00000000
        /*0010*/ 	.short	0x0006
        /*0012*/ 	.short	0x0030
        /*0014*/ 	.byte	0x00, 0xf0, 0x11, 0x00


	//----- nvinfo : EIATTR_KPARAM_INFO
	.align		4
.L_13:
        /*0018*/ 	.byte	0x04, 0x17
        /*001a*/ 	.short	(.L_15 - .L_14)
.L_14:
        /*001c*/ 	.word	0x00000000
        /*0020*/ 	.short	0x0005
        /*0022*/ 	.short	0x0028
        /*0024*/ 	.byte	0x00, 0xf4, 0x21, 0x00


	//----- nvinfo : EIATTR_KPARAM_INFO
	.align		4
.L_15:
        /*0028*/ 	.byte	0x04, 0x17
        /*002a*/ 	.short	(.L_17 - .L_16)
.L_16:
        /*002c*/ 	.word	0x00000000
        /*0030*/ 	.short	0x0004
        /*0032*/ 	.short	0x0020
        /*0034*/ 	.byte	0x00, 0xf4, 0x21, 0x00


	//----- nvinfo : EIATTR_KPARAM_INFO
	.align		4
.L_17:
        /*0038*/ 	.byte	0x04, 0x17
        /*003a*/ 	.short	(.L_19 - .L_18)
.L_18:
        /*003c*/ 	.word	0x00000000
        /*0040*/ 	.short	0x0003
        /*0042*/ 	.short	0x0018
        /*0044*/ 	.byte	0x00, 0xf4, 0x21, 0x00


	//----- nvinfo : EIATTR_KPARAM_INFO
	.align		4
.L_19:
        /*0048*/ 	.byte	0x04, 0x17
        /*004a*/ 	.short	(.L_21 - .L_20)
.L_20:
        /*004c*/ 	.word	0x00000000
        /*0050*/ 	.short	0x0002
        /*0052*/ 	.short	0x0010
        /*0054*/ 	.byte	0x00, 0xf4, 0x21, 0x00


	//----- nvinfo : EIATTR_KPARAM_INFO
	.align		4
.L_21:
        /*0058*/ 	.byte	0x04, 0x17
        /*005a*/ 	.short	(.L_23 - .L_22)
.L_22:
        /*005c*/ 	.word	0x00000000
        /*0060*/ 	.short	0x0001
        /*0062*/ 	.short	0x0008
        /*0064*/ 	.byte	0x00, 0xf4, 0x21, 0x00


	//----- nvinfo : EIATTR_KPARAM_INFO
	.align		4
.L_23:
        /*0068*/ 	.byte	0x04, 0x17
        /*006a*/ 	.short	(.L_25 - .L_24)
.L_24:
        /*006c*/ 	.word	0x00000000
        /*0070*/ 	.short	0x0000
        /*0072*/ 	.short	0x0000
        /*0074*/ 	.byte	0x00, 0xf4, 0x21, 0x00


	//----- nvinfo : EIATTR_SPARSE_MMA_MASK
	.align		4
.L_25:
        /*0078*/ 	.byte	0x03, 0x50
        /*007a*/ 	.short	0x0000


	//----- nvinfo : EIATTR_MAXREG_COUNT
	.align		4
        /*007c*/ 	.byte	0x03, 0x1b
        /*007e*/ 	.short	0x00ff


	//----- nvinfo : EIATTR_EXIT_INSTR_OFFSETS
	.align		4
        /*0080*/ 	.byte	0x04, 0x1c
        /*0082*/ 	.short	(.L_27 - .L_26)


	//   ....[0]....
.L_26:
        /*0084*/ 	.word	0x00000340


	//   ....[1]....
        /*0088*/ 	.word	0x00000370


	//----- nvinfo : EIATTR_REQNTID
	.align		4
.L_27:
        /*008c*/ 	.byte	0x04, 0x10
        /*008e*/ 	.short	(.L_29 - .L_28)
.L_28:
        /*0090*/ 	.word	0x00000080
        /*0094*/ 	.word	0x00000001
        /*0098*/ 	.word	0x00000001


	//----- nvinfo : EIATTR_CBANK_PARAM_SIZE
	.align		4
.L_29:
        /*009c*/ 	.byte	0x03, 0x19
        /*009e*/ 	.short	0x0034


	//----- nvinfo : EIATTR_PARAM_CBANK
	.align		4
        /*00a0*/ 	.byte	0x04, 0x0a
        /*00a2*/ 	.short	(.L_31 - .L_30)
	.align		4
.L_30:
        /*00a4*/ 	.word	index@(.nv.constant0.triton_poi_fused__native_batch_norm_legit_no_training_add_div_hardtanh_mul_28)
        /*00a8*/ 	.short	0x0210
        /*00aa*/ 	.short	0x0034


	//----- nvinfo : EIATTR_SW_WAR
	.align		4
.L_31:
        /*00ac*/ 	.byte	0x04, 0x36
        /*00ae*/ 	.short	(.L_33 - .L_32)
.L_32:
        /*00b0*/ 	.word	0x00000008
.L_33:


//--------------------- .nv.callgraph             --------------------------
	.section	.nv.callgraph,"",@"SHT_CUDA_CALLGRAPH"
	.align	4
	.sectionentsize	8
	.align		4
        /*0000*/ 	.word	0x00000000
	.align		4
        /*0004*/ 	.word	0xffffffff
	.align		4
        /*0008*/ 	.word	0x00000000
	.align		4
        /*000c*/ 	.word	0xfffffffe
	.align		4
        /*0010*/ 	.word	0x00000000
	.align		4
        /*0014*/ 	.word	0xfffffffd
	.align		4
        /*0018*/ 	.word	0x00000000
	.align		4
        /*001c*/ 	.word	0xfffffffc


//--------------------- .nv.constant4             --------------------------
	.section	.nv.constant4,"a",@progbits
	.align	8
	.align		8
.nv.constant4:
        /*0000*/ 	.dword	_$_str
	.align		8
        /*0008*/ 	.dword	_$_str_$_2


//--------------------- .text.triton_poi_fused__native_batch_norm_legit_no_training_add_div_hardtanh_mul_28 --------------------------
	.section	.text.triton_poi_fused__native_batch_norm_legit_no_training_add_div_hardtanh_mul_28,"ax",@progbits
	.align	128
        .global         triton_poi_fused__native_batch_norm_legit_no_training_add_div_hardtanh_mul_28
        .type           triton_poi_fused__native_batch_norm_legit_no_training_add_div_hardtanh_mul_28,@function
        .size           triton_poi_fused__native_batch_norm_legit_no_training_add_div_hardtanh_mul_28,(.L_x_1 - triton_poi_fused__native_batch_norm_legit_no_training_add_div_hardtanh_mul_28)
        .other          triton_poi_fused__native_batch_norm_legit_no_training_add_div_hardtanh_mul_28,@"STO_CUDA_ENTRY STV_DEFAULT"
triton_poi_fused__native_batch_norm_legit_no_training_add_div_hardtanh_mul_28:
.text.triton_poi_fused__native_batch_norm_legit_no_training_add_div_hardtanh_mul_28:
[----:B------:R-:W0:Y:S01]  /*0000*/  LDC R1, c[0x0][0x28] ;  /* 0x00000a00ff017b82 */ /* 0x000e220000000800 */
[----:B------:R-:W1:Y:S07]  /*0010*/  S2R R0, SR_TID.X ;  /* 0x0000000000007919 */ /* 0x000e6e0000002100 */
[----:B------:R-:W2:Y:S01]  /*0020*/  LDC.64 R6, c[0x0][0x228] ;  /* 0x00008a00ff067b82 */ /* 0x000ea20000000a00 */
[----:B------:R-:W-:Y:S01]  /*0030*/  CS2R R14, SRZ ;  /* 0x00000000000e7805 */ /* 0x000fe2000001ff00 */
[----:B------:R-:W-:Y:S01]  /*0040*/  ULDC.64 UR4, c[0x0][0x208] ;  /* 0x0000820000047ab9 */ /* 0x000fe20000000a00 */
[----:B------:R-:W3:Y:S05]  /*0050*/  S2R R3, SR_CTAID.X ;  /* 0x0000000000037919 */ /* 0x000eea0000002500 */
[----:B------:R-:W4:Y:S08]  /*0060*/  LDC.64 R4, c[0x0][0x220] ;  /* 0x00008800ff047b82 */ /* 0x000f300000000a00 */
[----:B------:R-:W5:Y:S08]  /*0070*/  LDC.64 R8, c[0x0][0x230] ;  /* 0x00008c00ff087b82 */ /* 0x000f700000000a00 */
[----:B------:R-:W5:Y:S01]  /*0080*/  LDC.64 R10, c[0x0][0x238] ;  /* 0x00008e00ff0a7b82 */ /* 0x000f620000000a00 */
[----:B-1----:R-:W-:-:S04]  /*0090*/  LOP3.LUT R0, R0, 0x7f, RZ, 0xc0, !PT ;  /* 0x0000007f00007812 */ /* 0x002fc800078ec0ff */
[----:B---3--:R-:W-:-:S04]  /*00a0*/  LEA R0, R3, R0, 0x7 ;  /* 0x0000000003007211 */ /* 0x008fc800078e38ff */
[C---:B------:R-:W-:Y:S01]  /*00b0*/  ISETP.GE.AND P0, PT, R0.reuse, 0x1a00, PT ;  /* 0x00001a000000780c */ /* 0x040fe20003f06270 */
[----:B------:R-:W-:-:S05]  /*00c0*/  IMAD.HI R2, R0, 0x4ec4ec4f, RZ ;  /* 0x4ec4ec4f00027827 */ /* 0x000fca00078e02ff */
[----:B------:R-:W-:-:S04]  /*00d0*/  SHF.R.U32.HI R3, RZ, 0x1f, R2 ;  /* 0x0000001fff037819 */ /* 0x000fc80000011602 */
[----:B------:R-:W-:-:S05]  /*00e0*/  LEA.HI.SX32 R3, R2, R3, 0x1b ;  /* 0x0000000302037211 */ /* 0x000fca00078fdaff */
[----:B------:R-:W-:Y:S02]  /*00f0*/  IMAD R13, R3, -0x68, R0 ;  /* 0xffffff98030d7824 */ /* 0x000fe400078e0200 */
[----:B------:R-:W1:Y:S02]  /*0100*/  LDC.64 R2, c[0x0][0x218] ;  /* 0x00008600ff027b82 */ /* 0x000e640000000a00 */
[----:B--2---:R-:W-:-:S05]  /*0110*/  IMAD.WIDE R6, R13, 0x4, R6 ;  /* 0x000000040d067825 */ /* 0x004fca00078e0206 */
[----:B------:R5:W2:Y:S01]  /*0120*/  @!P0 LDG.E.EL R14, desc[UR4][R6.64] ;  /* 0x00000004060e8981 */ /* 0x000aa2000c2e1900 */
[----:B------:R-:W-:Y:S01]  /*0130*/  HFMA2.MMA R12, -RZ, RZ, 0, 0 ;  /* 0x00000000ff0c7435 */ /* 0x000fe200000001ff */
[----:B----4-:R-:W-:-:S05]  /*0140*/  IMAD.WIDE R4, R13, 0x4, R4 ;  /* 0x000000040d047825 */ /* 0x010fca00078e0204 */
[----:B------:R-:W3:Y:S01]  /*0150*/  @!P0 LDG.E.EL R15, desc[UR4][R4.64] ;  /* 0x00000004040f8981 */ /* 0x000ee2000c2e1900 */
[----:B-----5:R-:W-:-:S04]  /*0160*/  IMAD.WIDE R6, R13, 0x4, R8 ;  /* 0x000000040d067825 */ /* 0x020fc800078e0208 */
[----:B-1----:R-:W-:-:S04]  /*0170*/  IMAD.WIDE R2, R0, 0x4, R2 ;  /* 0x0000000400027825 */ /* 0x002fc800078e0202 */
[----:B0-----:R-:W-:Y:S01]  /*0180*/  IMAD.WIDE R8, R13, 0x4, R10 ;  /* 0x000000040d087825 */ /* 0x001fe200078e020a */
[----:B------:R0:W3:Y:S01]  /*0190*/  @!P0 LDG.E R12, desc[UR4][R2.64] ;  /* 0x00000004020c8981 */ /* 0x0000e2000c1e1900 */
[----:B------:R-:W-:-:S06]  /*01a0*/  CS2R R10, SRZ ;  /* 0x00000000000a7805 */ /* 0x000fcc000001ff00 */
[----:B------:R-:W4:Y:S04]  /*01b0*/  @!P0 LDG.E.EL R10, desc[UR4][R6.64] ;  /* 0x00000004060a8981 */ /* 0x000f28000c2e1900 */
[----:B------:R-:W4:Y:S01]  /*01c0*/  @!P0 LDG.E.EL R11, desc[UR4][R8.64] ;  /* 0x00000004080b8981 */ /* 0x000f22000c2e1900 */
[----:B0-----:R-:W-:Y:S01]  /*01d0*/  MOV R2, 0x3e800000 ;  /* 0x3e80000000027802 */ /* 0x001fe20000000f00 */
[----:B--2---:R-:W-:-:S04]  /*01e0*/  FADD R14, R14, 9.9999997473787516356e-06 ;  /* 0x3727c5ac0e0e7421 */ /* 0x004fc80000000000 */
[----:B------:R-:W0:Y:S02]  /*01f0*/  MUFU.SQRT R13, R14 ;  /* 0x0000000e000d7308 */ /* 0x000e240000002000 */
[C---:B0-----:R-:W-:Y:S02]  /*0200*/  FSETP.GT.AND P1, PT, R13.reuse, 8.50705917302346158658e+37, PT ;  /* 0x7e8000000d00780b */ /* 0x041fe40003f24000 */
[----:B------:R-:W-:-:S11]  /*0210*/  FSETP.GEU.AND P2, PT, R13, 1.175494350822287508e-38, PT ;  /* 0x008000000d00780b */ /* 0x000fd60003f4e000 */
[----:B------:R-:W-:-:S04]  /*0220*/  @P1 FMUL R13, R13, 0.25 ;  /* 0x3e8000000d0d1820 */ /* 0x000fc80000400000 */
[----:B------:R-:W-:-:S06]  /*0230*/  @!P2 FMUL R13, R13, 16777216 ;  /* 0x4b8000000d0da820 */ /* 0x000fcc0000400000 */
[----:B------:R-:W0:Y:S01]  /*0240*/  MUFU.RCP R13, R13 ;  /* 0x0000000d000d7308 */ /* 0x000e220000001000 */
[----:B------:R-:W-:Y:S01]  /*0250*/  FSEL R2, R2, 1, P1 ;  /* 0x3f80000002027808 */ /* 0x000fe20000800000 */
[----:B---3--:R-:W-:-:S04]  /*0260*/  FADD R12, -R15, R12 ;  /* 0x0000000c0f0c7221 */ /* 0x008fc80000000100 */
[----:B------:R-:W-:-:S04]  /*0270*/  @!P2 FMUL R2, R2, 16777216 ;  /* 0x4b8000000202a820 */ /* 0x000fc80000400000 */
[----:B0-----:R-:W-:-:S04]  /*0280*/  FMUL R3, R13, R2 ;  /* 0x000000020d037220 */ /* 0x001fc80000400000 */
[----:B------:R-:W-:Y:S02]  /*0290*/  FMUL R12, R12, R3 ;  /* 0x000000030c0c7220 */ /* 0x000fe40000400000 */
[----:B------:R-:W0:Y:S02]  /*02a0*/  LDC.64 R2, c[0x0][0x210] ;  /* 0x00008400ff027b82 */ /* 0x000e240000000a00 */
[----:B----4-:R-:W-:-:S04]  /*02b0*/  FFMA R10, R12, R10, R11 ;  /* 0x0000000a0c0a7223 */ /* 0x010fc8000000000b */
[----:B------:R-:W-:-:S05]  /*02c0*/  FADD R4, R10, 3 ;  /* 0x404000000a047421 */ /* 0x000fca0000000000 */
[----:B------:R-:W-:-:S04]  /*02d0*/  FSETP.GTU.AND P1, PT, R4, RZ, PT ;  /* 0x000000ff0400720b */ /* 0x000fc80003f2c000 */
[----:B------:R-:W-:-:S04]  /*02e0*/  FSEL R5, R4, RZ, P1 ;  /* 0x000000ff04057208 */ /* 0x000fc80000800000 */
[C---:B------:R-:W-:Y:S02]  /*02f0*/  FSETP.GEU.AND P2, PT, R5.reuse, 6, PT ;  /* 0x40c000000500780b */ /* 0x040fe40003f4e000 */
[----:B------:R-:W-:Y:S01]  /*0300*/  FSETP.NAN.AND P1, PT, R5, R5, PT ;  /* 0x000000050500720b */ /* 0x000fe20003f28000 */
[----:B0-----:R-:W-:-:S10]  /*0310*/  IMAD.WIDE R2, R0, 0x4, R2 ;  /* 0x0000000400027825 */ /* 0x001fd400078e0202 */
[----:B------:R-:W-:-:S05]  /*0320*/  @P2 FSEL R5, R5, 6, P1 ;  /* 0x40c0000005052808 */ /* 0x000fca0000800000 */
[----:B------:R-:W-:Y:S01]  /*0330*/  FMUL R5, R10, R5 ;  /* 0x000000050a057220 */ /* 0x000fe20000400000 */
[----:B------:R-:W-:Y:S06]  /*0340*/  @P0 EXIT ;  /* 0x000000000000094d */ /* 0x000fec0003800000 */
[----:B------:R-:W-:-:S05]  /*0350*/  FMUL R5, R5, 0.16666667163372039795 ;  /* 0x3e2aaaab05057820 */ /* 0x000fca0000400000 */
[----:B------:R-:W-:Y:S01]  /*0360*/  STG.E desc[UR4][R2.64], R5 ;  /* 0x0000000502007986 */ /* 0x000fe2000c101904 */
[----:B------:R-:W-:Y:S05]  /*0370*/  EXIT ;  /* 0x000000000000794d */ /* 0x000fea0003800000 */
.L_x_0:
[----:B------:R-:W-:-:S00]  /*0380*/  BRA `(.L_x_0) ;  /* 0xfffffffc00fc7947 */ /* 0x000fc0000383ffff */
[----:B------:R-:W-:-:S00]  /*0390*/  NOP ;  /* 0x0000000000007918 */ /* 0x000fc00000000000 */
        /* <DEDUP_REMOVED lines=14> */
.L_x_1:


//--------------------- .nv.global.init           --------------------------
	.section	.nv.global.init,"aw",@progbits
.nv.global.init:
	.type		_$_str,@object
	.size		_$_str,(_$_str_$_2 - _$_str)
_$_str:
        /*0000*/ 	.byte	0x5f, 0x5f, 0x43, 0x55, 0x44, 0x41, 0x5f, 0x46, 0x54, 0x5a, 0x00
	.type		_$_str_$_2,@object
	.size		_$_str_$_2,(.L_1 - _$_str_$_2)
_$_str_$_2:
        /*000b*/ 	.byte	0x5f, 0x5f, 0x43, 0x55, 0x44, 0x41, 0x5f, 0x50, 0x52, 0x45, 0x43, 0x5f, 0x53, 0x51, 0x52, 0x54
        /*001b*/ 	.byte	0x00
.L_1:


//--------------------- .nv.constant0.triton_poi_fused__native_batch_norm_legit_no_training_add_div_hardtanh_mul_28 --------------------------
	.section	.nv.constant0.triton_poi_fused__native_batch_norm_legit_no_training_add_div_hardtanh_mul_28,"a",@progbits
	.sectionflags	@""
	.align	4
.nv.constant0.triton_poi_fused__native_batch_norm_legit_no_training_add_div_hardtanh_mul_28:
	.zero		580
